//
// Generated by NVIDIA NVVM Compiler
//
// Compiler Build ID: CL-36424714
// Cuda compilation tools, release 13.0, V13.0.88
// Based on NVVM 20.0.0
//

.version 9.0
.target sm_100
.address_size 64

	// .globl	_Z10matrix_dotPfS_S_
// _ZZ10matrix_dotPfS_S_E5cache has been demoted

.visible .entry _Z10matrix_dotPfS_S_(
	.param .u64 .ptr .align 1 _Z10matrix_dotPfS_S__param_0,
	.param .u64 .ptr .align 1 _Z10matrix_dotPfS_S__param_1,
	.param .u64 .ptr .align 1 _Z10matrix_dotPfS_S__param_2
)
{
	.reg .pred 	%p<5>;
	.reg .b32 	%r<17>;
	.reg .b32 	%f<8>;
	.reg .b64 	%rd<13>;
	// demoted variable
	.shared .align 4 .b8 _ZZ10matrix_dotPfS_S_E5cache[256];
	ld.param.u64 	%rd1, [_Z10matrix_dotPfS_S__param_0];
	ld.param.u64 	%rd2, [_Z10matrix_dotPfS_S__param_1];
	ld.param.u64 	%rd3, [_Z10matrix_dotPfS_S__param_2];
	mov.u32 	%r1, %ctaid.x;
	mov.u32 	%r2, %ctaid.y;
	mov.u32 	%r3, %tid.x;
	setp.gt.u32 	%p1, %r3, 4;
	shl.b32 	%r8, %r3, 2;
	mov.u32 	%r9, _ZZ10matrix_dotPfS_S_E5cache;
	add.s32 	%r4, %r9, %r8;
	@%p1 bra 	$L__BB0_2;
	cvta.to.global.u64 	%rd4, %rd1;
	cvta.to.global.u64 	%rd5, %rd2;
	mad.lo.s32 	%r11, %r1, 5, %r3;
	mul.wide.u32 	%rd6, %r11, 4;
	add.s64 	%rd7, %rd4, %rd6;
	ld.global.f32 	%f1, [%rd7];
	mad.lo.s32 	%r12, %r3, 5, %r2;
	mul.wide.u32 	%rd8, %r12, 4;
	add.s64 	%rd9, %rd5, %rd8;
	ld.global.f32 	%f2, [%rd9];
	mul.f32 	%f3, %f1, %f2;
	st.shared.f32 	[%r4], %f3;
	bra.uni 	$L__BB0_3;
$L__BB0_2:
	mov.b32 	%r10, 0;
	st.shared.u32 	[%r4], %r10;
$L__BB0_3:
	bar.sync 	0;
	mov.u32 	%r16, %ntid.x;
	setp.lt.u32 	%p2, %r16, 2;
	@%p2 bra 	$L__BB0_7;
$L__BB0_4:
	shr.u32 	%r7, %r16, 1;
	setp.ge.u32 	%p3, %r3, %r7;
	@%p3 bra 	$L__BB0_6;
	shl.b32 	%r13, %r7, 2;
	add.s32 	%r14, %r4, %r13;
	ld.shared.f32 	%f4, [%r14];
	ld.shared.f32 	%f5, [%r4];
	add.f32 	%f6, %f4, %f5;
	st.shared.f32 	[%r4], %f6;
$L__BB0_6:
	bar.sync 	0;
	setp.gt.u32 	%p4, %r16, 3;
	mov.u32 	%r16, %r7;
	@%p4 bra 	$L__BB0_4;
$L__BB0_7:
	cvta.to.global.u64 	%rd10, %rd3;
	bar.sync 	0;
	ld.shared.f32 	%f7, [_ZZ10matrix_dotPfS_S_E5cache];
	mad.lo.s32 	%r15, %r1, 5, %r2;
	mul.wide.u32 	%rd11, %r15, 4;
	add.s64 	%rd12, %rd10, %rd11;
	st.global.f32 	[%rd12], %f7;
	ret;

}


// ===== COMPILED SASS (sm_100) =====

	.target	sm_100

	.elftype	@"ET_EXEC"


//--------------------- .note.nv.tkinfo           --------------------------
	.section	.note.nv.tkinfo,"",@"SHT_NOTE"
	.sectionflags	@"SHF_NOTE_NV_TKINFO"
	.tkinfo
        /*0018*/ 	.word	0x00000002
        /*0030*/ 	.string	""
        /*0030*/ 	.string	"ptxas"
        /*0030*/ 	.string	"Cuda compilation tools, release 13.0, V13.0.88"
        /*0030*/ 	.string	"Build cuda_13.0.r13.0/compiler.36424714_0"
        /*0030*/ 	.string	"-arch sm_100 -m 64 "



//--------------------- .note.nv.cuinfo           --------------------------
	.section	.note.nv.cuinfo,"",@"SHT_NOTE"
	.sectionflags	@"SHF_NOTE_NV_CUINFO"
        /*0018*/ 	.short	0x0002
        /*001a*/ 	.short	0x0064
        /*001c*/ 	.short	0x0082
	.zero		2


//--------------------- .nv.info                  --------------------------
	.section	.nv.info,"",@"SHT_CUDA_INFO"
	.align	4


	//----- nvinfo : EIATTR_REGCOUNT
	.align		4
        /*0000*/ 	.byte	0x04, 0x2f
        /*0002*/ 	.short	(.L_1 - .L_0)
	.align		4
.L_0:
        /*0004*/ 	.word	index@(_Z10matrix_dotPfS_S_)
        /*0008*/ 	.word	0x0000000e


	//----- nvinfo : EIATTR_FRAME_SIZE
	.align		4
.L_1:
        /*000c*/ 	.byte	0x04, 0x11
        /*000e*/ 	.short	(.L_3 - .L_2)
	.align		4
.L_2:
        /*0010*/ 	.word	index@(_Z10matrix_dotPfS_S_)
        /*0014*/ 	.word	0x00000000


	//----- nvinfo : EIATTR_MIN_STACK_SIZE
	.align		4
.L_3:
        /*0018*/ 	.byte	0x04, 0x12
        /*001a*/ 	.short	(.L_5 - .L_4)
	.align		4
.L_4:
        /*001c*/ 	.word	index@(_Z10matrix_dotPfS_S_)
        /*0020*/ 	.word	0x00000000
.L_5:


//--------------------- .nv.compat                --------------------------
	.section	.nv.compat,"",@"SHT_CUDA_COMPAT_INFO"
	.align	4
        /*0000*/ 	.byte	0x02, 0x09, 0x00, 0x00, 0x02, 0x02, 0x01, 0x00, 0x02, 0x05, 0x05, 0x00, 0x03, 0x07, 0x01, 0x01
        /*0010*/ 	.byte	0x02, 0x03, 0x00, 0x00, 0x02, 0x06, 0x01, 0x00, 0x04, 0x0b, 0x08, 0x00, 0x09, 0x00, 0x00, 0x00
        /*0020*/ 	.byte	0x00, 0x00, 0x00, 0x00


//--------------------- .nv.info._Z10matrix_dotPfS_S_ --------------------------
	.section	.nv.info._Z10matrix_dotPfS_S_,"",@"SHT_CUDA_INFO"
	.sectionflags	@""
	.align	4


	//----- nvinfo : EIATTR_CUDA_API_VERSION
	.align		4
        /*0000*/ 	.byte	0x04, 0x37
        /*0002*/ 	.short	(.L_7 - .L_6)
.L_6:
        /*0004*/ 	.word	0x00000082


	//----- nvinfo : EIATTR_KPARAM_INFO
	.align		4
.L_7:
        /*0008*/ 	.byte	0x04, 0x17
        /*000a*/ 	.short	(.L_9 - .L_8)
.L_8:
        /*000c*/ 	.word	0x00000000
        /*0010*/ 	.short	0x0002
        /*0012*/ 	.short	0x0010
        /*0014*/ 	.byte	0x00, 0xf5, 0x21, 0x00


	//----- nvinfo : EIATTR_KPARAM_INFO
	.align		4
.L_9:
        /*0018*/ 	.byte	0x04, 0x17
        /*001a*/ 	.short	(.L_11 - .L_10)
.L_10:
        /*001c*/ 	.word	0x00000000
        /*0020*/ 	.short	0x0001
        /*0022*/ 	.short	0x0008
        /*0024*/ 	.byte	0x00, 0xf5, 0x21, 0x00


	//----- nvinfo : EIATTR_KPARAM_INFO
	.align		4
.L_11:
        /*0028*/ 	.byte	0x04, 0x17
        /*002a*/ 	.short	(.L_13 - .L_12)
.L_12:
        /*002c*/ 	.word	0x00000000
        /*0030*/ 	.short	0x0000
        /*0032*/ 	.short	0x0000
        /*0034*/ 	.byte	0x00, 0xf5, 0x21, 0x00


	//----- nvinfo : EIATTR_SPARSE_MMA_MASK
	.align		4
.L_13:
        /*0038*/ 	.byte	0x03, 0x50
        /*003a*/ 	.short	0x0000


	//----- nvinfo : EIATTR_MAXREG_COUNT
	.align		4
        /*003c*/ 	.byte	0x03, 0x1b
        /*003e*/ 	.short	0x00ff


	//----- nvinfo : EIATTR_NUM_BARRIERS
	.align		4
        /*0040*/ 	.byte	0x02, 0x4c
        /*0042*/ 	.byte	0x01
	.zero		1


	//----- nvinfo : EIATTR_MERCURY_ISA_VERSION
	.align		4
        /*0044*/ 	.byte	0x03, 0x5f
        /*0046*/ 	.short	0x0101


	//----- nvinfo : EIATTR_VRC_CTA_INIT_COUNT
	.align		4
        /*0048*/ 	.byte	0x02, 0x4a
	.zero		1
	.zero		1


	//----- nvinfo : EIATTR_EXIT_INSTR_OFFSETS
	.align		4
        /*004c*/ 	.byte	0x04, 0x1c
        /*004e*/ 	.short	(.L_15 - .L_14)


	//   ....[0]....
.L_14:
        /*0050*/ 	.word	0x000002e0


	//----- nvinfo : EIATTR_CBANK_PARAM_SIZE
	.align		4
.L_15:
        /*0054*/ 	.byte	0x03, 0x19
        /*0056*/ 	.short	0x0018


	//----- nvinfo : EIATTR_PARAM_CBANK
	.align		4
        /*0058*/ 	.byte	0x04, 0x0a
        /*005a*/ 	.short	(.L_17 - .L_16)
	.align		4
.L_16:
        /*005c*/ 	.word	index@(.nv.constant0._Z10matrix_dotPfS_S_)
        /*0060*/ 	.short	0x0380
        /*0062*/ 	.short	0x0018


	//----- nvinfo : EIATTR_SW_WAR
	.align		4
.L_17:
        /*0064*/ 	.byte	0x04, 0x36
        /*0066*/ 	.short	(.L_19 - .L_18)
.L_18:
        /*0068*/ 	.word	0x00000008
.L_19:


//--------------------- .nv.callgraph             --------------------------
	.section	.nv.callgraph,"",@"SHT_CUDA_CALLGRAPH"
	.align	4
	.sectionentsize	8
	.align		4
        /*0000*/ 	.word	0x00000000
	.align		4
        /*0004*/ 	.word	0xffffffff
	.align		4
        /*0008*/ 	.word	0x00000000
	.align		4
        /*000c*/ 	.word	0xfffffffe
	.align		4
        /*0010*/ 	.word	0x00000000
	.align		4
        /*0014*/ 	.word	0xfffffffd
	.align		4
        /*0018*/ 	.word	0x00000000
	.align		4
        /*001c*/ 	.word	0xfffffffc


//--------------------- .text._Z10matrix_dotPfS_S_ --------------------------
	.section	.text._Z10matrix_dotPfS_S_,"ax",@progbits
	.align	128
        .global         _Z10matrix_dotPfS_S_
        .type           _Z10matrix_dotPfS_S_,@function
        .size           _Z10matrix_dotPfS_S_,(.L_x_3 - _Z10matrix_dotPfS_S_)
        .other          _Z10matrix_dotPfS_S_,@"STO_CUDA_ENTRY STV_DEFAULT"
_Z10matrix_dotPfS_S_:
.text._Z10matrix_dotPfS_S_:
[----:B------:R-:W-:Y:S01]  /*0000*/  LDC R1, c[0x0][0x37c] ;  /* 0x0000df00ff017b82 */ /* 0x000fe20000000800 */
[----:B------:R-:W0:Y:S07]  /*0010*/  S2R R8, SR_TID.X ;  /* 0x0000000000087919 */ /* 0x000e2e0000002100 */
[----:B------:R-:W1:Y:S01]  /*0020*/  LDC.64 R2, c[0x0][0x380] ;  /* 0x0000e000ff027b82 */ /* 0x000e620000000a00 */
[----:B------:R-:W2:Y:S01]  /*0030*/  LDCU.64 UR6, c[0x0][0x358] ;  /* 0x00006b00ff0677ac */ /* 0x000ea20008000a00 */
[----:B------:R-:W3:Y:S01]  /*0040*/  S2R R6, SR_CTAID.X ;  /* 0x0000000000067919 */ /* 0x000ee20000002500 */
[----:B------:R-:W4:Y:S05]  /*0050*/  S2R R11, SR_CTAID.Y ;  /* 0x00000000000b7919 */ /* 0x000f2a0000002600 */
[----:B------:R-:W5:Y:S01]  /*0060*/  LDC.64 R4, c[0x0][0x388] ;  /* 0x0000e200ff047b82 */ /* 0x000f620000000a00 */
[----:B0-----:R-:W-:-:S13]  /*0070*/  ISETP.GT.U32.AND P0, PT, R8, 0x4, PT ;  /* 0x000000040800780c */ /* 0x001fda0003f04070 */
[----:B---3--:R-:W-:Y:S02]  /*0080*/  @!P0 IMAD R7, R6, 0x5, R8 ;  /* 0x0000000506078824 */ /* 0x008fe400078e0208 */
[----:B----4-:R-:W-:Y:S02]  /*0090*/  @!P0 IMAD R9, R8, 0x5, R11 ;  /* 0x0000000508098824 */ /* 0x010fe400078e020b */
[----:B-1----:R-:W-:-:S04]  /*00a0*/  @!P0 IMAD.WIDE.U32 R2, R7, 0x4, R2 ;  /* 0x0000000407028825 */ /* 0x002fc800078e0002 */
[----:B-----5:R-:W-:Y:S02]  /*00b0*/  @!P0 IMAD.WIDE.U32 R4, R9, 0x4, R4 ;  /* 0x0000000409048825 */ /* 0x020fe400078e0004 */
[----:B--2---:R-:W2:Y:S04]  /*00c0*/  @!P0 LDG.E R2, desc[UR6][R2.64] ;  /* 0x0000000602028981 */ /* 0x004ea8000c1e1900 */
[----:B------:R-:W2:Y:S01]  /*00d0*/  @!P0 LDG.E R5, desc[UR6][R4.64] ;  /* 0x0000000604058981 */ /* 0x000ea2000c1e1900 */
[----:B------:R-:W0:Y:S01]  /*00e0*/  S2UR UR5, SR_CgaCtaId ;  /* 0x00000000000579c3 */ /* 0x000e220000008800 */
[----:B------:R-:W-:Y:S01]  /*00f0*/  UMOV UR4, 0x400 ;  /* 0x0000040000047882 */ /* 0x000fe20000000000 */
[----:B------:R-:W1:Y:S02]  /*0100*/  LDCU UR8, c[0x0][0x360] ;  /* 0x00006c00ff0877ac */ /* 0x000e640008000800 */
[----:B-1----:R-:W-:-:S02]  /*0110*/  UISETP.GE.U32.AND UP0, UPT, UR8, 0x2, UPT ;  /* 0x000000020800788c */ /* 0x002fc4000bf06070 */
[----:B0-----:R-:W-:-:S06]  /*0120*/  ULEA UR4, UR5, UR4, 0x18 ;  /* 0x0000000405047291 */ /* 0x001fcc000f8ec0ff */
[----:B------:R-:W-:Y:S01]  /*0130*/  LEA R0, R8, UR4, 0x2 ;  /* 0x0000000408007c11 */ /* 0x000fe2000f8e10ff */
[----:B--2---:R-:W-:-:S05]  /*0140*/  @!P0 FMUL R7, R2, R5 ;  /* 0x0000000502078220 */ /* 0x004fca0000400000 */
[----:B------:R0:W-:Y:S04]  /*0150*/  @!P0 STS [R0], R7 ;  /* 0x0000000700008388 */ /* 0x0001e80000000800 */
[----:B------:R0:W-:Y:S01]  /*0160*/  @P0 STS [R0], RZ ;  /* 0x000000ff00000388 */ /* 0x0001e20000000800 */
[----:B------:R-:W-:Y:S06]  /*0170*/  BAR.SYNC.DEFER_BLOCKING 0x0 ;  /* 0x0000000000007b1d */ /* 0x000fec0000010000 */
[----:B------:R-:W-:Y:S05]  /*0180*/  BRA.U !UP0, `(.L_x_0) ;  /* 0x0000000108307547 */ /* 0x000fea000b800000 */
[----:B------:R-:W-:-:S07]  /*0190*/  MOV R2, UR8 ;  /* 0x0000000800027c02 */ /* 0x000fce0008000f00 */
.L_x_1:
[----:B0-----:R-:W-:-:S04]  /*01a0*/  SHF.R.U32.HI R7, RZ, 0x1, R2 ;  /* 0x00000001ff077819 */ /* 0x001fc80000011602 */
[----:B------:R-:W-:-:S13]  /*01b0*/  ISETP.GE.U32.AND P0, PT, R8, R7, PT ;  /* 0x000000070800720c */ /* 0x000fda0003f06070 */
[----:B------:R-:W-:Y:S01]  /*01c0*/  @!P0 LEA R3, R7, R0, 0x2 ;  /* 0x0000000007038211 */ /* 0x000fe200078e10ff */
[----:B------:R-:W-:Y:S05]  /*01d0*/  @!P0 LDS R4, [R0] ;  /* 0x0000000000048984 */ /* 0x000fea0000000800 */
[----:B------:R-:W0:Y:S02]  /*01e0*/  @!P0 LDS R3, [R3] ;  /* 0x0000000003038984 */ /* 0x000e240000000800 */
[----:B0-----:R-:W-:-:S05]  /*01f0*/  @!P0 FADD R5, R3, R4 ;  /* 0x0000000403058221 */ /* 0x001fca0000000000 */
[----:B------:R1:W-:Y:S01]  /*0200*/  @!P0 STS [R0], R5 ;  /* 0x0000000500008388 */ /* 0x0003e20000000800 */
[----:B------:R-:W-:Y:S01]  /*0210*/  BAR.SYNC.DEFER_BLOCKING 0x0 ;  /* 0x0000000000007b1d */ /* 0x000fe20000010000 */
[----:B------:R-:W-:Y:S02]  /*0220*/  ISETP.GT.U32.AND P0, PT, R2, 0x3, PT ;  /* 0x000000030200780c */ /* 0x000fe40003f04070 */
[----:B------:R-:W-:-:S11]  /*0230*/  MOV R2, R7 ;  /* 0x0000000700027202 */ /* 0x000fd60000000f00 */
[----:B-1----:R-:W-:Y:S05]  /*0240*/  @P0 BRA `(.L_x_1) ;  /* 0xfffffffc00d40947 */ /* 0x002fea000383ffff */
.L_x_0:
[----:B------:R-:W1:Y:S08]  /*0250*/  S2UR UR5, SR_CgaCtaId ;  /* 0x00000000000579c3 */ /* 0x000e700000008800 */
[----:B------:R-:W-:Y:S01]  /*0260*/  BAR.SYNC.DEFER_BLOCKING 0x0 ;  /* 0x0000000000007b1d */ /* 0x000fe20000010000 */
[----:B0-----:R-:W-:-:S05]  /*0270*/  IMAD R7, R6, 0x5, R11 ;  /* 0x0000000506077824 */ /* 0x001fca00078e020b */
[----:B------:R-:W-:Y:S02]  /*0280*/  UMOV UR4, 0x400 ;  /* 0x0000040000047882 */ /* 0x000fe40000000000 */
[----:B------:R-:W0:Y:S01]  /*0290*/  LDC.64 R2, c[0x0][0x390] ;  /* 0x0000e400ff027b82 */ /* 0x000e220000000a00 */
[----:B-1----:R-:W-:Y:S01]  /*02a0*/  ULEA UR4, UR5, UR4, 0x18 ;  /* 0x0000000405047291 */ /* 0x002fe2000f8ec0ff */
[----:B0-----:R-:W-:-:S08]  /*02b0*/  IMAD.WIDE.U32 R2, R7, 0x4, R2 ;  /* 0x0000000407027825 */ /* 0x001fd000078e0002 */
[----:B------:R-:W0:Y:S04]  /*02c0*/  LDS R5, [UR4] ;  /* 0x00000004ff057984 */ /* 0x000e280008000800 */
[----:B0-----:R-:W-:Y:S01]  /*02d0*/  STG.E desc[UR6][R2.64], R5 ;  /* 0x0000000502007986 */ /* 0x001fe2000c101906 */
[----:B------:R-:W-:Y:S05]  /*02e0*/  EXIT ;  /* 0x000000000000794d */ /* 0x000fea0003800000 */
.L_x_2:
[----:B------:R-:W-:-:S00]  /*02f0*/  BRA `(.L_x_2) ;  /* 0xfffffffc00fc7947 */ /* 0x000fc0000383ffff */
[----:B------:R-:W-:-:S00]  /*0300*/  NOP ;  /* 0x0000000000007918 */ /* 0x000fc00000000000 */
[----:B------:R-:W-:-:S00]  /*0310*/  NOP ;  /* 0x0000000000007918 */ /* 0x000fc00000000000 */
[----:B------:R-:W-:-:S00]  /*0320*/  NOP ;  /* 0x0000000000007918 */ /* 0x000fc00000000000 */
[----:B------:R-:W-:-:S00]  /*0330*/  NOP ;  /* 0x0000000000007918 */ /* 0x000fc00000000000 */
[----:B------:R-:W-:-:S00]  /*0340*/  NOP ;  /* 0x0000000000007918 */ /* 0x000fc00000000000 */
[----:B------:R-:W-:-:S00]  /*0350*/  NOP ;  /* 0x0000000000007918 */ /* 0x000fc00000000000 */
[----:B------:R-:W-:-:S00]  /*0360*/  NOP ;  /* 0x0000000000007918 */ /* 0x000fc00000000000 */
[----:B------:R-:W-:-:S00]  /*0370*/  NOP ;  /* 0x0000000000007918 */ /* 0x000fc00000000000 */
.L_x_3:


//--------------------- .nv.shared._Z10matrix_dotPfS_S_ --------------------------
	.section	.nv.shared._Z10matrix_dotPfS_S_,"aw",@nobits
	.sectionflags	@""
	.align	4
.nv.shared._Z10matrix_dotPfS_S_:
	.zero		1280


//--------------------- .nv.shared.reserved.0     --------------------------
	.section	.nv.shared.reserved.0,"aw",@nobits
	.weak		__nv_reservedSMEM_offset_0_alias
	.size		__nv_reservedSMEM_offset_0_alias, 0, 64
	.other		__nv_reservedSMEM_offset_0_alias,@"STO_CUDA_RESERVED_SHARED STV_DEFAULT"
__nv_reservedSMEM_offset_0_alias:
	.zero		0
	.zero		64


//--------------------- .nv.constant0._Z10matrix_dotPfS_S_ --------------------------
	.section	.nv.constant0._Z10matrix_dotPfS_S_,"a",@progbits
	.sectionflags	@""
	.align	4
.nv.constant0._Z10matrix_dotPfS_S_:
	.zero		920


//--------------------- SYMBOLS --------------------------

	.type		.nv.reservedSmem.offset0,@object
	.size		.nv.reservedSmem.offset0,0x4
	.type		.nv.reservedSmem.cap,@object
	.size		.nv.reservedSmem.cap,0x4
